//
// Generated by NVIDIA NVVM Compiler
//
// Compiler Build ID: CL-36424714
// Cuda compilation tools, release 13.0, V13.0.88
// Based on NVVM 20.0.0
//

.version 9.0
.target sm_100
.address_size 64

	// .globl	_Z14zero_out_dbiasPf

.visible .entry _Z14zero_out_dbiasPf(
	.param .u64 .ptr .align 1 _Z14zero_out_dbiasPf_param_0
)
.maxntid 1024
.minnctapersm 1
{
	.reg .b32 	%r<2>;
	.reg .b32 	%f<2>;
	.reg .b64 	%rd<5>;

	ld.param.u64 	%rd1, [_Z14zero_out_dbiasPf_param_0];
	cvta.to.global.u64 	%rd2, %rd1;
	mov.u32 	%r1, %tid.x;
	mul.wide.u32 	%rd3, %r1, 16;
	add.s64 	%rd4, %rd2, %rd3;
	mov.f32 	%f1, 0f00000000;
	st.global.v4.f32 	[%rd4], {%f1, %f1, %f1, %f1};
	ret;

}


// ===== COMPILED SASS (sm_100) =====

	.target	sm_100

	.elftype	@"ET_EXEC"


//--------------------- .note.nv.tkinfo           --------------------------
	.section	.note.nv.tkinfo,"",@"SHT_NOTE"
	.sectionflags	@"SHF_NOTE_NV_TKINFO"
	.tkinfo
        /*0018*/ 	.word	0x00000002
        /*0030*/ 	.string	""
        /*0030*/ 	.string	"ptxas"
        /*0030*/ 	.string	"Cuda compilation tools, release 13.0, V13.0.88"
        /*0030*/ 	.string	"Build cuda_13.0.r13.0/compiler.36424714_0"
        /*0030*/ 	.string	"-arch sm_100 -m 64 "



//--------------------- .note.nv.cuinfo           --------------------------
	.section	.note.nv.cuinfo,"",@"SHT_NOTE"
	.sectionflags	@"SHF_NOTE_NV_CUINFO"
        /*0018*/ 	.short	0x0002
        /*001a*/ 	.short	0x0064
        /*001c*/ 	.short	0x0082
	.zero		2


//--------------------- .nv.info                  --------------------------
	.section	.nv.info,"",@"SHT_CUDA_INFO"
	.align	4


	//----- nvinfo : EIATTR_REGCOUNT
	.align		4
        /*0000*/ 	.byte	0x04, 0x2f
        /*0002*/ 	.short	(.L_1 - .L_0)
	.align		4
.L_0:
        /*0004*/ 	.word	index@(_Z14zero_out_dbiasPf)
        /*0008*/ 	.word	0x00000008


	//----- nvinfo : EIATTR_FRAME_SIZE
	.align		4
.L_1:
        /*000c*/ 	.byte	0x04, 0x11
        /*000e*/ 	.short	(.L_3 - .L_2)
	.align		4
.L_2:
        /*0010*/ 	.word	index@(_Z14zero_out_dbiasPf)
        /*0014*/ 	.word	0x00000000


	//----- nvinfo : EIATTR_MIN_STACK_SIZE
	.align		4
.L_3:
        /*0018*/ 	.byte	0x04, 0x12
        /*001a*/ 	.short	(.L_5 - .L_4)
	.align		4
.L_4:
        /*001c*/ 	.word	index@(_Z14zero_out_dbiasPf)
        /*0020*/ 	.word	0x00000000
.L_5:


//--------------------- .nv.compat                --------------------------
	.section	.nv.compat,"",@"SHT_CUDA_COMPAT_INFO"
	.align	4
        /*0000*/ 	.byte	0x02, 0x09, 0x00, 0x00, 0x02, 0x02, 0x01, 0x00, 0x02, 0x05, 0x05, 0x00, 0x03, 0x07, 0x01, 0x01
        /*0010*/ 	.byte	0x02, 0x03, 0x00, 0x00, 0x02, 0x06, 0x01, 0x00, 0x04, 0x0b, 0x08, 0x00, 0x09, 0x00, 0x00, 0x00
        /*0020*/ 	.byte	0x00, 0x00, 0x00, 0x00


//--------------------- .nv.info._Z14zero_out_dbiasPf --------------------------
	.section	.nv.info._Z14zero_out_dbiasPf,"",@"SHT_CUDA_INFO"
	.sectionflags	@""
	.align	4


	//----- nvinfo : EIATTR_CUDA_API_VERSION
	.align		4
        /*0000*/ 	.byte	0x04, 0x37
        /*0002*/ 	.short	(.L_7 - .L_6)
.L_6:
        /*0004*/ 	.word	0x00000082


	//----- nvinfo : EIATTR_KPARAM_INFO
	.align		4
.L_7:
        /*0008*/ 	.byte	0x04, 0x17
        /*000a*/ 	.short	(.L_9 - .L_8)
.L_8:
        /*000c*/ 	.word	0x00000000
        /*0010*/ 	.short	0x0000
        /*0012*/ 	.short	0x0000
        /*0014*/ 	.byte	0x00, 0xf5, 0x21, 0x00


	//----- nvinfo : EIATTR_SPARSE_MMA_MASK
	.align		4
.L_9:
        /*0018*/ 	.byte	0x03, 0x50
        /*001a*/ 	.short	0x0000


	//----- nvinfo : EIATTR_MAXREG_COUNT
	.align		4
        /*001c*/ 	.byte	0x03, 0x1b
        /*001e*/ 	.short	0x0040


	//----- nvinfo : EIATTR_MERCURY_ISA_VERSION
	.align		4
        /*0020*/ 	.byte	0x03, 0x5f
        /*0022*/ 	.short	0x0101


	//----- nvinfo : EIATTR_VRC_CTA_INIT_COUNT
	.align		4
        /*0024*/ 	.byte	0x02, 0x4a
	.zero		1
	.zero		1


	//----- nvinfo : EIATTR_EXIT_INSTR_OFFSETS
	.align		4
        /*0028*/ 	.byte	0x04, 0x1c
        /*002a*/ 	.short	(.L_11 - .L_10)


	//   ....[0]....
.L_10:
        /*002c*/ 	.word	0x00000060


	//----- nvinfo : EIATTR_MAX_THREADS
	.align		4
.L_11:
        /*0030*/ 	.byte	0x04, 0x05
        /*0032*/ 	.short	(.L_13 - .L_12)
.L_12:
        /*0034*/ 	.word	0x00000400
        /*0038*/ 	.word	0x00000001
        /*003c*/ 	.word	0x00000001


	//----- nvinfo : EIATTR_CBANK_PARAM_SIZE
	.align		4
.L_13:
        /*0040*/ 	.byte	0x03, 0x19
        /*0042*/ 	.short	0x0008


	//----- nvinfo : EIATTR_PARAM_CBANK
	.align		4
        /*0044*/ 	.byte	0x04, 0x0a
        /*0046*/ 	.short	(.L_15 - .L_14)
	.align		4
.L_14:
        /*0048*/ 	.word	index@(.nv.constant0._Z14zero_out_dbiasPf)
        /*004c*/ 	.short	0x0380
        /*004e*/ 	.short	0x0008


	//----- nvinfo : EIATTR_SW_WAR
	.align		4
.L_15:
        /*0050*/ 	.byte	0x04, 0x36
        /*0052*/ 	.short	(.L_17 - .L_16)
.L_16:
        /*0054*/ 	.word	0x00000008
.L_17:


//--------------------- .nv.callgraph             --------------------------
	.section	.nv.callgraph,"",@"SHT_CUDA_CALLGRAPH"
	.align	4
	.sectionentsize	8
	.align		4
        /*0000*/ 	.word	0x00000000
	.align		4
        /*0004*/ 	.word	0xffffffff
	.align		4
        /*0008*/ 	.word	0x00000000
	.align		4
        /*000c*/ 	.word	0xfffffffe
	.align		4
        /*0010*/ 	.word	0x00000000
	.align		4
        /*0014*/ 	.word	0xfffffffd
	.align		4
        /*0018*/ 	.word	0x00000000
	.align		4
        /*001c*/ 	.word	0xfffffffc


//--------------------- .text._Z14zero_out_dbiasPf --------------------------
	.section	.text._Z14zero_out_dbiasPf,"ax",@progbits
	.align	128
        .global         _Z14zero_out_dbiasPf
        .type           _Z14zero_out_dbiasPf,@function
        .size           _Z14zero_out_dbiasPf,(.L_x_1 - _Z14zero_out_dbiasPf)
        .other          _Z14zero_out_dbiasPf,@"STO_CUDA_ENTRY STV_DEFAULT"
_Z14zero_out_dbiasPf:
.text._Z14zero_out_dbiasPf:
[----:B------:R-:W-:Y:S01]  /*0000*/  LDC R1, c[0x0][0x37c] ;  /* 0x0000df00ff017b82 */ /* 0x000fe20000000800 */
[----:B------:R-:W0:Y:S07]  /*0010*/  S2R R5, SR_TID.X ;  /* 0x0000000000057919 */ /* 0x000e2e0000002100 */
[----:B------:R-:W0:Y:S01]  /*0020*/  LDC.64 R2, c[0x0][0x380] ;  /* 0x0000e000ff027b82 */ /* 0x000e220000000a00 */
[----:B------:R-:W1:Y:S01]  /*0030*/  LDCU.64 UR4, c[0x0][0x358] ;  /* 0x00006b00ff0477ac */ /* 0x000e620008000a00 */
[----:B0-----:R-:W-:-:S05]  /*0040*/  IMAD.WIDE.U32 R2, R5, 0x10, R2 ;  /* 0x0000001005027825 */ /* 0x001fca00078e0002 */
[----:B-1----:R-:W-:Y:S01]  /*0050*/  STG.E.128 desc[UR4][R2.64], RZ ;  /* 0x000000ff02007986 */ /* 0x002fe2000c101d04 */
[----:B------:R-:W-:Y:S05]  /*0060*/  EXIT ;  /* 0x000000000000794d */ /* 0x000fea0003800000 */
.L_x_0:
[----:B------:R-:W-:-:S00]  /*0070*/  BRA `(.L_x_0) ;  /* 0xfffffffc00fc7947 */ /* 0x000fc0000383ffff */
[----:B------:R-:W-:-:S00]  /*0080*/  NOP ;  /* 0x0000000000007918 */ /* 0x000fc00000000000 */
[----:B------:R-:W-:-:S00]  /*0090*/  NOP ;  /* 0x0000000000007918 */ /* 0x000fc00000000000 */
[----:B------:R-:W-:-:S00]  /*00a0*/  NOP ;  /* 0x0000000000007918 */ /* 0x000fc00000000000 */
[----:B------:R-:W-:-:S00]  /*00b0*/  NOP ;  /* 0x0000000000007918 */ /* 0x000fc00000000000 */
[----:B------:R-:W-:-:S00]  /*00c0*/  NOP ;  /* 0x0000000000007918 */ /* 0x000fc00000000000 */
[----:B------:R-:W-:-:S00]  /*00d0*/  NOP ;  /* 0x0000000000007918 */ /* 0x000fc00000000000 */
[----:B------:R-:W-:-:S00]  /*00e0*/  NOP ;  /* 0x0000000000007918 */ /* 0x000fc00000000000 */
[----:B------:R-:W-:-:S00]  /*00f0*/  NOP ;  /* 0x0000000000007918 */ /* 0x000fc00000000000 */
.L_x_1:


//--------------------- .nv.shared.reserved.0     --------------------------
	.section	.nv.shared.reserved.0,"aw",@nobits
	.weak		__nv_reservedSMEM_offset_0_alias
	.size		__nv_reservedSMEM_offset_0_alias, 0, 64
	.other		__nv_reservedSMEM_offset_0_alias,@"STO_CUDA_RESERVED_SHARED STV_DEFAULT"
__nv_reservedSMEM_offset_0_alias:
	.zero		0
	.zero		64


//--------------------- .nv.constant0._Z14zero_out_dbiasPf --------------------------
	.section	.nv.constant0._Z14zero_out_dbiasPf,"a",@progbits
	.sectionflags	@""
	.align	4
.nv.constant0._Z14zero_out_dbiasPf:
	.zero		904


//--------------------- SYMBOLS --------------------------

	.type		.nv.reservedSmem.offset0,@object
	.size		.nv.reservedSmem.offset0,0x4
